//
// Generated by NVIDIA NVVM Compiler
//
// Compiler Build ID: CL-36424714
// Cuda compilation tools, release 13.0, V13.0.88
// Based on NVVM 20.0.0
//

.version 9.0
.target sm_100
.address_size 64

	// .globl	_Z13add_neighbourPii

.visible .entry _Z13add_neighbourPii(
	.param .u64 .ptr .align 1 _Z13add_neighbourPii_param_0,
	.param .u32 _Z13add_neighbourPii_param_1
)
{
	.reg .b32 	%r<7>;
	.reg .b64 	%rd<7>;

	ld.param.u64 	%rd1, [_Z13add_neighbourPii_param_0];
	ld.param.u32 	%r1, [_Z13add_neighbourPii_param_1];
	cvta.to.global.u64 	%rd2, %rd1;
	mov.u32 	%r2, %tid.x;
	add.s32 	%r3, %r1, %r2;
	mul.wide.s32 	%rd3, %r3, 4;
	add.s64 	%rd4, %rd2, %rd3;
	ld.global.u32 	%r4, [%rd4];
	mul.wide.u32 	%rd5, %r2, 4;
	add.s64 	%rd6, %rd2, %rd5;
	ld.global.u32 	%r5, [%rd6];
	add.s32 	%r6, %r5, %r4;
	st.global.u32 	[%rd6], %r6;
	ret;

}


// ===== COMPILED SASS (sm_100) =====

	.target	sm_100

	.elftype	@"ET_EXEC"


//--------------------- .note.nv.tkinfo           --------------------------
	.section	.note.nv.tkinfo,"",@"SHT_NOTE"
	.sectionflags	@"SHF_NOTE_NV_TKINFO"
	.tkinfo
        /*0018*/ 	.word	0x00000002
        /*0030*/ 	.string	""
        /*0030*/ 	.string	"ptxas"
        /*0030*/ 	.string	"Cuda compilation tools, release 13.0, V13.0.88"
        /*0030*/ 	.string	"Build cuda_13.0.r13.0/compiler.36424714_0"
        /*0030*/ 	.string	"-arch sm_100 -m 64 "



//--------------------- .note.nv.cuinfo           --------------------------
	.section	.note.nv.cuinfo,"",@"SHT_NOTE"
	.sectionflags	@"SHF_NOTE_NV_CUINFO"
        /*0018*/ 	.short	0x0002
        /*001a*/ 	.short	0x0064
        /*001c*/ 	.short	0x0082
	.zero		2


//--------------------- .nv.info                  --------------------------
	.section	.nv.info,"",@"SHT_CUDA_INFO"
	.align	4


	//----- nvinfo : EIATTR_REGCOUNT
	.align		4
        /*0000*/ 	.byte	0x04, 0x2f
        /*0002*/ 	.short	(.L_1 - .L_0)
	.align		4
.L_0:
        /*0004*/ 	.word	index@(_Z13add_neighbourPii)
        /*0008*/ 	.word	0x0000000a


	//----- nvinfo : EIATTR_FRAME_SIZE
	.align		4
.L_1:
        /*000c*/ 	.byte	0x04, 0x11
        /*000e*/ 	.short	(.L_3 - .L_2)
	.align		4
.L_2:
        /*0010*/ 	.word	index@(_Z13add_neighbourPii)
        /*0014*/ 	.word	0x00000000


	//----- nvinfo : EIATTR_MIN_STACK_SIZE
	.align		4
.L_3:
        /*0018*/ 	.byte	0x04, 0x12
        /*001a*/ 	.short	(.L_5 - .L_4)
	.align		4
.L_4:
        /*001c*/ 	.word	index@(_Z13add_neighbourPii)
        /*0020*/ 	.word	0x00000000
.L_5:


//--------------------- .nv.compat                --------------------------
	.section	.nv.compat,"",@"SHT_CUDA_COMPAT_INFO"
	.align	4
        /*0000*/ 	.byte	0x02, 0x09, 0x00, 0x00, 0x02, 0x02, 0x01, 0x00, 0x02, 0x05, 0x05, 0x00, 0x03, 0x07, 0x01, 0x01
        /*0010*/ 	.byte	0x02, 0x03, 0x00, 0x00, 0x02, 0x06, 0x01, 0x00, 0x04, 0x0b, 0x08, 0x00, 0x09, 0x00, 0x00, 0x00
        /*0020*/ 	.byte	0x00, 0x00, 0x00, 0x00


//--------------------- .nv.info._Z13add_neighbourPii --------------------------
	.section	.nv.info._Z13add_neighbourPii,"",@"SHT_CUDA_INFO"
	.sectionflags	@""
	.align	4


	//----- nvinfo : EIATTR_CUDA_API_VERSION
	.align		4
        /*0000*/ 	.byte	0x04, 0x37
        /*0002*/ 	.short	(.L_7 - .L_6)
.L_6:
        /*0004*/ 	.word	0x00000082


	//----- nvinfo : EIATTR_KPARAM_INFO
	.align		4
.L_7:
        /*0008*/ 	.byte	0x04, 0x17
        /*000a*/ 	.short	(.L_9 - .L_8)
.L_8:
        /*000c*/ 	.word	0x00000000
        /*0010*/ 	.short	0x0001
        /*0012*/ 	.short	0x0008
        /*0014*/ 	.byte	0x00, 0xf0, 0x11, 0x00


	//----- nvinfo : EIATTR_KPARAM_INFO
	.align		4
.L_9:
        /*0018*/ 	.byte	0x04, 0x17
        /*001a*/ 	.short	(.L_11 - .L_10)
.L_10:
        /*001c*/ 	.word	0x00000000
        /*0020*/ 	.short	0x0000
        /*0022*/ 	.short	0x0000
        /*0024*/ 	.byte	0x00, 0xf5, 0x21, 0x00


	//----- nvinfo : EIATTR_SPARSE_MMA_MASK
	.align		4
.L_11:
        /*0028*/ 	.byte	0x03, 0x50
        /*002a*/ 	.short	0x0000


	//----- nvinfo : EIATTR_MAXREG_COUNT
	.align		4
        /*002c*/ 	.byte	0x03, 0x1b
        /*002e*/ 	.short	0x00ff


	//----- nvinfo : EIATTR_MERCURY_ISA_VERSION
	.align		4
        /*0030*/ 	.byte	0x03, 0x5f
        /*0032*/ 	.short	0x0101


	//----- nvinfo : EIATTR_VRC_CTA_INIT_COUNT
	.align		4
        /*0034*/ 	.byte	0x02, 0x4a
	.zero		1
	.zero		1


	//----- nvinfo : EIATTR_EXIT_INSTR_OFFSETS
	.align		4
        /*0038*/ 	.byte	0x04, 0x1c
        /*003a*/ 	.short	(.L_13 - .L_12)


	//   ....[0]....
.L_12:
        /*003c*/ 	.word	0x000000c0


	//----- nvinfo : EIATTR_CBANK_PARAM_SIZE
	.align		4
.L_13:
        /*0040*/ 	.byte	0x03, 0x19
        /*0042*/ 	.short	0x000c


	//----- nvinfo : EIATTR_PARAM_CBANK
	.align		4
        /*0044*/ 	.byte	0x04, 0x0a
        /*0046*/ 	.short	(.L_15 - .L_14)
	.align		4
.L_14:
        /*0048*/ 	.word	index@(.nv.constant0._Z13add_neighbourPii)
        /*004c*/ 	.short	0x0380
        /*004e*/ 	.short	0x000c


	//----- nvinfo : EIATTR_SW_WAR
	.align		4
.L_15:
        /*0050*/ 	.byte	0x04, 0x36
        /*0052*/ 	.short	(.L_17 - .L_16)
.L_16:
        /*0054*/ 	.word	0x00000008
.L_17:


//--------------------- .nv.callgraph             --------------------------
	.section	.nv.callgraph,"",@"SHT_CUDA_CALLGRAPH"
	.align	4
	.sectionentsize	8
	.align		4
        /*0000*/ 	.word	0x00000000
	.align		4
        /*0004*/ 	.word	0xffffffff
	.align		4
        /*0008*/ 	.word	0x00000000
	.align		4
        /*000c*/ 	.word	0xfffffffe
	.align		4
        /*0010*/ 	.word	0x00000000
	.align		4
        /*0014*/ 	.word	0xfffffffd
	.align		4
        /*0018*/ 	.word	0x00000000
	.align		4
        /*001c*/ 	.word	0xfffffffc


//--------------------- .text._Z13add_neighbourPii --------------------------
	.section	.text._Z13add_neighbourPii,"ax",@progbits
	.align	128
        .global         _Z13add_neighbourPii
        .type           _Z13add_neighbourPii,@function
        .size           _Z13add_neighbourPii,(.L_x_1 - _Z13add_neighbourPii)
        .other          _Z13add_neighbourPii,@"STO_CUDA_ENTRY STV_DEFAULT"
_Z13add_neighbourPii:
.text._Z13add_neighbourPii:
[----:B------:R-:W-:Y:S01]  /*0000*/  LDC R1, c[0x0][0x37c] ;  /* 0x0000df00ff017b82 */ /* 0x000fe20000000800 */
[----:B------:R-:W0:Y:S07]  /*0010*/  S2R R5, SR_TID.X ;  /* 0x0000000000057919 */ /* 0x000e2e0000002100 */
[----:B------:R-:W1:Y:S01]  /*0020*/  LDC.64 R2, c[0x0][0x380] ;  /* 0x0000e000ff027b82 */ /* 0x000e620000000a00 */
[----:B------:R-:W0:Y:S01]  /*0030*/  LDCU UR6, c[0x0][0x388] ;  /* 0x00007100ff0677ac */ /* 0x000e220008000800 */
[----:B------:R-:W2:Y:S01]  /*0040*/  LDCU.64 UR4, c[0x0][0x358] ;  /* 0x00006b00ff0477ac */ /* 0x000ea20008000a00 */
[C---:B0-----:R-:W-:Y:S01]  /*0050*/  IADD3 R7, PT, PT, R5.reuse, UR6, RZ ;  /* 0x0000000605077c10 */ /* 0x041fe2000fffe0ff */
[----:B-1----:R-:W-:-:S04]  /*0060*/  IMAD.WIDE.U32 R4, R5, 0x4, R2 ;  /* 0x0000000405047825 */ /* 0x002fc800078e0002 */
[----:B------:R-:W-:Y:S02]  /*0070*/  IMAD.WIDE R2, R7, 0x4, R2 ;  /* 0x0000000407027825 */ /* 0x000fe400078e0202 */
[----:B--2---:R-:W2:Y:S04]  /*0080*/  LDG.E R7, desc[UR4][R4.64] ;  /* 0x0000000404077981 */ /* 0x004ea8000c1e1900 */
[----:B------:R-:W2:Y:S02]  /*0090*/  LDG.E R2, desc[UR4][R2.64] ;  /* 0x0000000402027981 */ /* 0x000ea4000c1e1900 */
[----:B--2---:R-:W-:-:S05]  /*00a0*/  IADD3 R7, PT, PT, R2, R7, RZ ;  /* 0x0000000702077210 */ /* 0x004fca0007ffe0ff */
[----:B------:R-:W-:Y:S01]  /*00b0*/  STG.E desc[UR4][R4.64], R7 ;  /* 0x0000000704007986 */ /* 0x000fe2000c101904 */
[----:B------:R-:W-:Y:S05]  /*00c0*/  EXIT ;  /* 0x000000000000794d */ /* 0x000fea0003800000 */
.L_x_0:
[----:B------:R-:W-:-:S00]  /*00d0*/  BRA `(.L_x_0) ;  /* 0xfffffffc00fc7947 */ /* 0x000fc0000383ffff */
[----:B------:R-:W-:-:S00]  /*00e0*/  NOP ;  /* 0x0000000000007918 */ /* 0x000fc00000000000 */
        /* <DEDUP_REMOVED lines=9> */
.L_x_1:


//--------------------- .nv.shared.reserved.0     --------------------------
	.section	.nv.shared.reserved.0,"aw",@nobits
	.weak		__nv_reservedSMEM_offset_0_alias
	.size		__nv_reservedSMEM_offset_0_alias, 0, 64
	.other		__nv_reservedSMEM_offset_0_alias,@"STO_CUDA_RESERVED_SHARED STV_DEFAULT"
__nv_reservedSMEM_offset_0_alias:
	.zero		0
	.zero		64


//--------------------- .nv.constant0._Z13add_neighbourPii --------------------------
	.section	.nv.constant0._Z13add_neighbourPii,"a",@progbits
	.sectionflags	@""
	.align	4
.nv.constant0._Z13add_neighbourPii:
	.zero		908


//--------------------- SYMBOLS --------------------------

	.type		.nv.reservedSmem.offset0,@object
	.size		.nv.reservedSmem.offset0,0x4
